	.headerflags	@"EF_CUDA_TEXMODE_UNIFIED EF_CUDA_64BIT_ADDRESS EF_CUDA_SM86 EF_CUDA_VIRTUAL_SM(EF_CUDA_SM86)"
	.elftype	@"ET_EXEC"


//--------------------- .nv.info                  --------------------------
	.section	.nv.info,"",@"SHT_CUDA_INFO"
	.align	4


	//----- nvinfo : EIATTR_REGCOUNT
	.align		4
        /*0000*/ 	.byte	0x04, 0x2f
        /*0002*/ 	.short	(.L_1 - .L_0)
	.align		4
.L_0:
        /*0004*/ 	.word	index@(triton_mm)
        /*0008*/ 	.word	0x0000003d


	//----- nvinfo : EIATTR_MIN_STACK_SIZE
	.align		4
.L_1:
        /*000c*/ 	.byte	0x04, 0x12
        /*000e*/ 	.short	(.L_3 - .L_2)
	.align		4
.L_2:
        /*0010*/ 	.word	index@(triton_mm)
        /*0014*/ 	.word	0x00000000


	//----- nvinfo : EIATTR_FRAME_SIZE
	.align		4
.L_3:
        /*0018*/ 	.byte	0x04, 0x11
        /*001a*/ 	.short	(.L_5 - .L_4)
	.align		4
.L_4:
        /*001c*/ 	.word	index@(triton_mm)
        /*0020*/ 	.word	0x00000000


	//----- nvinfo : EIATTR_MIN_STACK_SIZE
	.align		4
.L_5:
        /*0024*/ 	.byte	0x04, 0x12
        /*0026*/ 	.short	(.L_7 - .L_6)
	.align		4
.L_6:
        /*0028*/ 	.word	index@(triton_mm)
        /*002c*/ 	.word	0x00000000
.L_7:


//--------------------- .nv.info.triton_mm        --------------------------
	.section	.nv.info.triton_mm,"",@"SHT_CUDA_INFO"
	.sectionflags	@""
	.align	4


	//----- nvinfo : EIATTR_CUDA_API_VERSION
	.align		4
        /*0000*/ 	.byte	0x04, 0x37
        /*0002*/ 	.short	(.L_9 - .L_8)
.L_8:
        /*0004*/ 	.word	0x0000007c


	//----- nvinfo : EIATTR_SW2861232_WAR
	.align		4
.L_9:
        /*0008*/ 	.byte	0x01, 0x35
	.zero		2


	//----- nvinfo : EIATTR_PARAM_CBANK
	.align		4
        /*000c*/ 	.byte	0x04, 0x0a
        /*000e*/ 	.short	(.L_11 - .L_10)
	.align		4
.L_10:
        /*0010*/ 	.word	index@(.nv.constant0.triton_mm)
        /*0014*/ 	.short	0x0160
        /*0016*/ 	.short	0x0020


	//----- nvinfo : EIATTR_CBANK_PARAM_SIZE
	.align		4
.L_11:
        /*0018*/ 	.byte	0x03, 0x19
        /*001a*/ 	.short	0x0020


	//----- nvinfo : EIATTR_KPARAM_INFO
	.align		4
        /*001c*/ 	.byte	0x04, 0x17
        /*001e*/ 	.short	(.L_13 - .L_12)
.L_12:
        /*0020*/ 	.word	0x00000000
        /*0024*/ 	.short	0x0003
        /*0026*/ 	.short	0x0018
        /*0028*/ 	.byte	0x00, 0xf4, 0x21, 0x00


	//----- nvinfo : EIATTR_KPARAM_INFO
	.align		4
.L_13:
        /*002c*/ 	.byte	0x04, 0x17
        /*002e*/ 	.short	(.L_15 - .L_14)
.L_14:
        /*0030*/ 	.word	0x00000000
        /*0034*/ 	.short	0x0002
        /*0036*/ 	.short	0x0010
        /*0038*/ 	.byte	0x00, 0xf4, 0x21, 0x00


	//----- nvinfo : EIATTR_KPARAM_INFO
	.align		4
.L_15:
        /*003c*/ 	.byte	0x04, 0x17
        /*003e*/ 	.short	(.L_17 - .L_16)
.L_16:
        /*0040*/ 	.word	0x00000000
        /*0044*/ 	.short	0x0001
        /*0046*/ 	.short	0x0008
        /*0048*/ 	.byte	0x00, 0xf4, 0x21, 0x00


	//----- nvinfo : EIATTR_KPARAM_INFO
	.align		4
.L_17:
        /*004c*/ 	.byte	0x04, 0x17
        /*004e*/ 	.short	(.L_19 - .L_18)
.L_18:
        /*0050*/ 	.word	0x00000000
        /*0054*/ 	.short	0x0000
        /*0056*/ 	.short	0x0000
        /*0058*/ 	.byte	0x00, 0xf4, 0x21, 0x00


	//----- nvinfo : EIATTR_MAXREG_COUNT
	.align		4
.L_19:
        /*005c*/ 	.byte	0x03, 0x1b
        /*005e*/ 	.short	0x00ff


	//----- nvinfo : EIATTR_EXIT_INSTR_OFFSETS
	.align		4
        /*0060*/ 	.byte	0x04, 0x1c
        /*0062*/ 	.short	(.L_21 - .L_20)


	//   ....[0]....
.L_20:
        /*0064*/ 	.word	0x00001b00


	//   ....[1]....
        /*0068*/ 	.word	0x00001b50


	//----- nvinfo : EIATTR_REQNTID
	.align		4
.L_21:
        /*006c*/ 	.byte	0x04, 0x10
        /*006e*/ 	.short	(.L_23 - .L_22)
.L_22:
        /*0070*/ 	.word	0x00000080
        /*0074*/ 	.word	0x00000001
        /*0078*/ 	.word	0x00000001
.L_23:


//--------------------- .nv.callgraph             --------------------------
	.section	.nv.callgraph,"",@"SHT_CUDA_CALLGRAPH"
	.align	4
	.sectionentsize	8
	.align		4
        /*0000*/ 	.word	0x00000000
	.align		4
        /*0004*/ 	.word	0xffffffff
	.align		4
        /*0008*/ 	.word	0x00000000
	.align		4
        /*000c*/ 	.word	0xfffffffe
	.align		4
        /*0010*/ 	.word	0x00000000
	.align		4
        /*0014*/ 	.word	0xfffffffd
	.align		4
        /*0018*/ 	.word	0x00000000
	.align		4
        /*001c*/ 	.word	0xfffffffc


//--------------------- .nv.rel.action            --------------------------
	.section	.nv.rel.action,"",@"SHT_CUDA_RELOCINFO"
	.align	8
	.sectionentsize	8
        /*0000*/ 	.byte	0x73, 0x00, 0x00, 0x00, 0x00, 0x00, 0x00, 0x00, 0x00, 0x00, 0x00, 0x11, 0x25, 0x00, 0x05, 0x36


//--------------------- .nv.constant0.triton_mm   --------------------------
	.section	.nv.constant0.triton_mm,"a",@progbits
	.sectionflags	@""
	.align	4
.nv.constant0.triton_mm:
	.zero		384


//--------------------- .text.triton_mm           --------------------------
	.section	.text.triton_mm,"ax",@progbits
	.sectionflags	@"SHF_BARRIERS=1"
	.sectioninfo	@"SHI_REGISTERS=61"
	.align	128
        .global         triton_mm
        .type           triton_mm,@function
        .size           triton_mm,(.L_x_2 - triton_mm)
        .other          triton_mm,@"STO_CUDA_ENTRY STV_DEFAULT"
triton_mm:
.text.triton_mm:
[----:B------:R-:W-:Y:S02]  /*0000*/  IMAD.MOV.U32 R1, RZ, RZ, c[0x0][0x28] ;  /* 0x00000a00ff017624 */ /* 0x000fe400078e00ff */
[----:B------:R-:W1:Y:S01]  /*0010*/  S2R R9, SR_CTAID.X ;  /* 0x0000000000097919 */ /* 0x000e620000002500 */
[----:B------:R-:W-:Y:S01]  /*0020*/  IMAD.MOV.U32 R5, RZ, RZ, 0x8 ;  /* 0x00000008ff057424 */ /* 0x000fe200078e00ff */
[----:B------:R-:W-:Y:S02]  /*0030*/  ULDC.64 UR8, c[0x0][0x118] ;  /* 0x0000460000087ab9 */ /* 0x000fe40000000a00 */
[----:B------:R-:W2:Y:S01]  /*0040*/  S2R R49, SR_TID.X ;  /* 0x0000000000317919 */ /* 0x000ea20000002100 */
[----:B------:R-:W-:Y:S02]  /*0050*/  UMOV UR4, URZ ;  /* 0x0000003f00047c82 */ /* 0x000fe40008000000 */
[----:B------:R-:W-:Y:S02]  /*0060*/  UMOV UR10, 0x40 ;  /* 0x00000040000a7882 */ /* 0x000fe40000000000 */
[----:B------:R-:W-:Y:S01]  /*0070*/  UMOV UR5, URZ ;  /* 0x0000003f00057c82 */ /* 0x000fe20008000000 */
[----:B-1----:R-:W-:Y:S01]  /*0080*/  IMAD.HI R0, R9, 0x2aaaaaab, RZ ;  /* 0x2aaaaaab09007827 */ /* 0x002fe200078e02ff */
[----:B------:R-:W-:-:S02]  /*0090*/  IABS R8, R9 ;  /* 0x0000000900087213 */ /* 0x000fc40000000000 */
[----:B------:R-:W-:Y:S02]  /*00a0*/  ISETP.GE.AND P2, PT, R9, RZ, PT ;  /* 0x000000ff0900720c */ /* 0x000fe40003f46270 */
[----:B------:R-:W-:Y:S02]  /*00b0*/  SHF.R.U32.HI R3, RZ, 0x1f, R0 ;  /* 0x0000001fff037819 */ /* 0x000fe40000011600 */
[----:B--2---:R-:W-:Y:S02]  /*00c0*/  SHF.R.U32.HI R53, RZ, 0x1, R49 ;  /* 0x00000001ff357819 */ /* 0x004fe40000011631 */
[----:B------:R-:W-:Y:S02]  /*00d0*/  LEA.HI.SX32 R4, R0, R3, 0x1a ;  /* 0x0000000300047211 */ /* 0x000fe400078fd2ff */
[----:B------:R-:W-:-:S03]  /*00e0*/  SGXT.U32 R53, R53, 0x6 ;  /* 0x000000063535781a */ /* 0x000fc60000000000 */
[C---:B------:R-:W-:Y:S02]  /*00f0*/  IMAD R0, R4.reuse, -0x8, R5 ;  /* 0xfffffff804007824 */ /* 0x040fe400078e0205 */
[----:B------:R-:W-:-:S03]  /*0100*/  IMAD R7, R4, -0x180, R9 ;  /* 0xfffffe8004077824 */ /* 0x000fc600078e0209 */
[----:B------:R-:W-:Y:S02]  /*0110*/  IMNMX R0, R0, 0x8, PT ;  /* 0x0000000800007817 */ /* 0x000fe40003800200 */
[----:B------:R-:W-:Y:S02]  /*0120*/  IABS R10, R7 ;  /* 0x00000007000a7213 */ /* 0x000fe40000000000 */
[-C--:B------:R-:W-:Y:S02]  /*0130*/  IABS R6, R0.reuse ;  /* 0x0000000000067213 */ /* 0x080fe40000000000 */
[-C--:B------:R-:W-:Y:S02]  /*0140*/  IABS R12, R0.reuse ;  /* 0x00000000000c7213 */ /* 0x080fe40000000000 */
[----:B------:R-:W1:Y:S01]  /*0150*/  I2F.RP R5, R6 ;  /* 0x0000000600057306 */ /* 0x000e620000209400 */
[----:B------:R-:W-:-:S04]  /*0160*/  LOP3.LUT R7, R7, R0, RZ, 0x3c, !PT ;  /* 0x0000000007077212 */ /* 0x000fc800078e3cff */
[----:B------:R-:W-:-:S03]  /*0170*/  ISETP.GE.AND P4, PT, R7, RZ, PT ;  /* 0x000000ff0700720c */ /* 0x000fc60003f86270 */
[----:B-1----:R-:W1:Y:S02]  /*0180*/  MUFU.RCP R5, R5 ;  /* 0x0000000500057308 */ /* 0x002e640000001000 */
[----:B-1----:R-:W-:-:S06]  /*0190*/  IADD3 R2, R5, 0xffffffe, RZ ;  /* 0x0ffffffe05027810 */ /* 0x002fcc0007ffe0ff */
[----:B------:R1:W2:Y:S02]  /*01a0*/  F2I.FTZ.U32.TRUNC.NTZ R3, R2 ;  /* 0x0000000200037305 */ /* 0x0002a4000021f000 */
[----:B-1----:R-:W-:Y:S02]  /*01b0*/  IMAD.MOV.U32 R2, RZ, RZ, RZ ;  /* 0x000000ffff027224 */ /* 0x002fe400078e00ff */
[----:B--2---:R-:W-:-:S04]  /*01c0*/  IMAD.MOV R11, RZ, RZ, -R3 ;  /* 0x000000ffff0b7224 */ /* 0x004fc800078e0a03 */
[----:B------:R-:W-:-:S04]  /*01d0*/  IMAD R11, R11, R6, RZ ;  /* 0x000000060b0b7224 */ /* 0x000fc800078e02ff */
[----:B------:R-:W-:-:S04]  /*01e0*/  IMAD.HI.U32 R3, R3, R11, R2 ;  /* 0x0000000b03037227 */ /* 0x000fc800078e0002 */
[----:B------:R-:W-:Y:S02]  /*01f0*/  IMAD.MOV R11, RZ, RZ, -R12 ;  /* 0x000000ffff0b7224 */ /* 0x000fe400078e0a0c */
[----:B------:R-:W-:-:S04]  /*0200*/  IMAD.HI.U32 R2, R3, R10, RZ ;  /* 0x0000000a03027227 */ /* 0x000fc800078e00ff */
[----:B------:R-:W-:-:S04]  /*0210*/  IMAD.HI.U32 R3, R3, R8, RZ ;  /* 0x0000000803037227 */ /* 0x000fc800078e00ff */
[-C--:B------:R-:W-:Y:S02]  /*0220*/  IMAD R3, R3, R11.reuse, R8 ;  /* 0x0000000b03037224 */ /* 0x080fe400078e0208 */
[----:B------:R-:W-:-:S03]  /*0230*/  IMAD R5, R2, R11, R10 ;  /* 0x0000000b02057224 */ /* 0x000fc600078e020a */
[C---:B------:R-:W-:Y:S02]  /*0240*/  ISETP.GT.U32.AND P0, PT, R6.reuse, R3, PT ;  /* 0x000000030600720c */ /* 0x040fe40003f04070 */
[----:B------:R-:W-:-:S11]  /*0250*/  ISETP.GT.U32.AND P3, PT, R6, R5, PT ;  /* 0x000000050600720c */ /* 0x000fd60003f64070 */
[--C-:B------:R-:W-:Y:S02]  /*0260*/  @!P0 IMAD.IADD R3, R3, 0x1, -R6.reuse ;  /* 0x0000000103038824 */ /* 0x100fe400078e0a06 */
[----:B------:R-:W-:Y:S01]  /*0270*/  @!P3 IMAD.IADD R5, R5, 0x1, -R6 ;  /* 0x000000010505b824 */ /* 0x000fe200078e0a06 */
[----:B------:R-:W-:Y:S02]  /*0280*/  @!P3 IADD3 R2, R2, 0x1, RZ ;  /* 0x000000010202b810 */ /* 0x000fe40007ffe0ff */
[----:B------:R-:W-:Y:S02]  /*0290*/  ISETP.GT.U32.AND P1, PT, R6, R3, PT ;  /* 0x000000030600720c */ /* 0x000fe40003f24070 */
[----:B------:R-:W-:-:S11]  /*02a0*/  ISETP.GE.U32.AND P0, PT, R5, R6, PT ;  /* 0x000000060500720c */ /* 0x000fd60003f06070 */
[----:B------:R-:W-:Y:S02]  /*02b0*/  @!P1 IMAD.IADD R3, R3, 0x1, -R6 ;  /* 0x0000000103039824 */ /* 0x000fe400078e0a06 */
[----:B------:R-:W-:Y:S01]  /*02c0*/  @P0 IADD3 R2, R2, 0x1, RZ ;  /* 0x0000000102020810 */ /* 0x000fe20007ffe0ff */
[----:B------:R-:W-:Y:S01]  /*02d0*/  IMAD.SHL.U32 R6, R49, 0x10, RZ ;  /* 0x0000001031067824 */ /* 0x000fe200078e00ff */
[----:B------:R-:W-:Y:S01]  /*02e0*/  ISETP.NE.AND P0, PT, R0, RZ, PT ;  /* 0x000000ff0000720c */ /* 0x000fe20003f05270 */
[----:B------:R-:W-:Y:S01]  /*02f0*/  @!P2 IMAD.MOV R3, RZ, RZ, -R3 ;  /* 0x000000ffff03a224 */ /* 0x000fe200078e0a03 */
[----:B------:R-:W-:Y:S01]  /*0300*/  LOP3.LUT R0, RZ, R0, RZ, 0x33, !PT ;  /* 0x00000000ff007212 */ /* 0x000fe200078e33ff */
[----:B------:R-:W-:-:S03]  /*0310*/  @!P4 IMAD.MOV R2, RZ, RZ, -R2 ;  /* 0x000000ffff02c224 */ /* 0x000fc600078e0a02 */
[C---:B------:R-:W-:Y:S02]  /*0320*/  SEL R3, R0.reuse, R3, !P0 ;  /* 0x0000000300037207 */ /* 0x040fe40004000000 */
[----:B------:R-:W-:-:S03]  /*0330*/  SEL R2, R0, R2, !P0 ;  /* 0x0000000200027207 */ /* 0x000fc60004000000 */
[----:B------:R-:W-:Y:S02]  /*0340*/  IMAD R4, R4, 0x8, R3 ;  /* 0x0000000804047824 */ /* 0x000fe400078e0203 */
[----:B------:R-:W-:Y:S02]  /*0350*/  IMAD.SHL.U32 R0, R2, 0x40, RZ ;  /* 0x0000004002007824 */ /* 0x000fe400078e00ff */
[----:B------:R-:W-:Y:S01]  /*0360*/  IMAD.SHL.U32 R48, R4, 0x40, RZ ;  /* 0x0000004004307824 */ /* 0x000fe200078e00ff */
[----:B------:R-:W-:Y:S02]  /*0370*/  SHF.R.S32.HI R5, RZ, 0x19, R4 ;  /* 0x00000019ff057819 */ /* 0x000fe40000011404 */
[-C--:B------:R-:W-:Y:S02]  /*0380*/  LOP3.LUT R3, R0, R53.reuse, RZ, 0xfc, !PT ;  /* 0x0000003500037212 */ /* 0x080fe400078efcff */
[----:B------:R-:W-:Y:S02]  /*0390*/  SGXT R5, R5, 0x1 ;  /* 0x000000010505781a */ /* 0x000fe40000000200 */
[----:B------:R-:W-:Y:S01]  /*03a0*/  LOP3.LUT R2, R48, R53, RZ, 0xfc, !PT ;  /* 0x0000003530027212 */ /* 0x000fe200078efcff */
[----:B------:R-:W-:-:S03]  /*03b0*/  IMAD.HI R4, R3, 0x2aaaaaab, RZ ;  /* 0x2aaaaaab03047827 */ /* 0x000fc600078e02ff */
[----:B------:R-:W-:Y:S02]  /*03c0*/  LEA.HI R5, R5, R2, RZ, 0x9 ;  /* 0x0000000205057211 */ /* 0x000fe400078f48ff */
[----:B------:R-:W-:Y:S02]  /*03d0*/  SHF.R.U32.HI R7, RZ, 0x1f, R4 ;  /* 0x0000001fff077819 */ /* 0x000fe40000011604 */
[----:B------:R-:W-:Y:S02]  /*03e0*/  LOP3.LUT R5, R5, 0x3ffe00, RZ, 0xc0, !PT ;  /* 0x003ffe0005057812 */ /* 0x000fe400078ec0ff */
[----:B------:R-:W-:Y:S02]  /*03f0*/  LEA.HI R4, R4, R7, RZ, 0x17 ;  /* 0x0000000704047211 */ /* 0x000fe400078fb8ff */
[----:B------:R-:W-:Y:S01]  /*0400*/  LOP3.LUT R7, R6, 0x10, RZ, 0xc0, !PT ;  /* 0x0000001006077812 */ /* 0x000fe200078ec0ff */
[----:B------:R-:W-:Y:S01]  /*0410*/  IMAD.IADD R5, R2, 0x1, -R5 ;  /* 0x0000000102057824 */ /* 0x000fe200078e0a05 */
[----:B------:R-:W-:Y:S01]  /*0420*/  LOP3.LUT R2, R49, 0x8, RZ, 0xc0, !PT ;  /* 0x0000000831027812 */ /* 0x000fe200078ec0ff */
[----:B------:R-:W-:-:S02]  /*0430*/  IMAD R4, R4, -0xc00, R3 ;  /* 0xfffff40004047824 */ /* 0x000fc400078e0203 */
[----:B------:R-:W-:Y:S02]  /*0440*/  IMAD R5, R5, 0xc00, R7 ;  /* 0x00000c0005057824 */ /* 0x000fe400078e0207 */
[C---:B------:R-:W-:Y:S01]  /*0450*/  IMAD.SHL.U32 R3, R2.reuse, 0x2, RZ ;  /* 0x0000000202037824 */ /* 0x040fe200078e00ff */
[----:B------:R-:W-:Y:S01]  /*0460*/  LOP3.LUT R2, R2, 0x7, R49, 0xf8, !PT ;  /* 0x0000000702027812 */ /* 0x000fe200078ef831 */
[----:B------:R-:W-:Y:S01]  /*0470*/  IMAD R4, R4, 0xc00, R7 ;  /* 0x00000c0004047824 */ /* 0x000fe200078e0207 */
[----:B------:R-:W-:Y:S02]  /*0480*/  IADD3 R56, P0, R5, c[0x0][0x160], RZ ;  /* 0x0000580005387a10 */ /* 0x000fe40007f1e0ff */
[----:B------:R-:W-:Y:S02]  /*0490*/  LOP3.LUT R6, R3, 0x10, R6, 0x78, !PT ;  /* 0x0000001003067812 */ /* 0x000fe400078e7806 */
[C---:B------:R-:W-:Y:S02]  /*04a0*/  IADD3 R54, P1, R4.reuse, c[0x0][0x168], RZ ;  /* 0x00005a0004367a10 */ /* 0x040fe40007f3e0ff */
[----:B------:R-:W-:Y:S01]  /*04b0*/  LEA.HI.X.SX32 R57, R5, c[0x0][0x164], 0x1, P0 ;  /* 0x0000590005397a11 */ /* 0x000fe200000f0eff */
[----:B------:R-:W-:Y:S01]  /*04c0*/  IMAD R53, R53, 0x20, R6 ;  /* 0x0000002035357824 */ /* 0x000fe200078e0206 */
[----:B------:R-:W-:Y:S01]  /*04d0*/  LEA.HI.X.SX32 R55, R4, c[0x0][0x16c], 0x1, P1 ;  /* 0x00005b0004377a11 */ /* 0x000fe200008f0eff */
[----:B------:R-:W-:Y:S01]  /*04e0*/  IMAD.SHL.U32 R4, R49, 0x4, RZ ;  /* 0x0000000431047824 */ /* 0x000fe200078e00ff */
[----:B------:R-:W-:-:S02]  /*04f0*/  SHF.R.U32.HI R5, RZ, 0x2, R49 ;  /* 0x00000002ff057819 */ /* 0x000fc40000011631 */
[----:B------:R1:W-:Y:S02]  /*0500*/  LDGSTS.E.BYPASS.128 [R53], [R56.64] ;  /* 0x0000000038357fae */ /* 0x0003e4000b901c48 */
[C---:B------:R-:W-:Y:S02]  /*0510*/  LOP3.LUT R6, R5.reuse, 0x10, RZ, 0xc0, !PT ;  /* 0x0000001005067812 */ /* 0x040fe400078ec0ff */
[----:B------:R-:W0:Y:S01]  /*0520*/  LDGDEPBAR ;  /* 0x00000000000079af */ /* 0x000e220000000000 */
[----:B------:R-:W-:Y:S02]  /*0530*/  LOP3.LUT R8, R5, 0x8, RZ, 0xc0, !PT ;  /* 0x0000000805087812 */ /* 0x000fe400078ec0ff */
[----:B------:R-:W-:Y:S01]  /*0540*/  LOP3.LUT R50, R3, 0x10, R4, 0x78, !PT ;  /* 0x0000001003327812 */ /* 0x000fe200078e7804 */
[----:B------:R1:W-:Y:S01]  /*0550*/  LDGSTS.E.BYPASS.128 [R53+0x800], [R54.64] ;  /* 0x0080000036357fae */ /* 0x0003e2000b901c48 */
[----:B------:R-:W-:Y:S02]  /*0560*/  LOP3.LUT R51, R2, 0x10, R5, 0xf8, !PT ;  /* 0x0000001002337812 */ /* 0x000fe400078ef805 */
[--C-:B------:R-:W-:Y:S01]  /*0570*/  LOP3.LUT R4, R4, 0x10, R49.reuse, 0x48, !PT ;  /* 0x0000001004047812 */ /* 0x100fe200078e4831 */
[----:B------:R-:W0:Y:S01]  /*0580*/  LDGDEPBAR ;  /* 0x00000000000079af */ /* 0x000e220000000000 */
[----:B------:R-:W-:-:S02]  /*0590*/  LOP3.LUT R3, R6, 0xf, R49, 0xf8, !PT ;  /* 0x0000000f06037812 */ /* 0x000fc400078ef831 */
[----:B------:R-:W-:Y:S01]  /*05a0*/  LOP3.LUT R5, R8, 0x7, R49, 0xf8, !PT ;  /* 0x0000000708057812 */ /* 0x000fe200078ef831 */
[--C-:B------:R-:W-:Y:S02]  /*05b0*/  IMAD R51, R51, 0x20, R4.reuse ;  /* 0x0000002033337824 */ /* 0x100fe400078e0204 */
[----:B------:R-:W-:Y:S02]  /*05c0*/  IMAD R52, R3, 0x20, R4 ;  /* 0x0000002003347824 */ /* 0x000fe400078e0204 */
[----:B------:R-:W-:Y:S01]  /*05d0*/  IMAD R50, R5, 0x20, R50 ;  /* 0x0000002005327824 */ /* 0x000fe200078e0232 */
[----:B------:R-:W-:-:S04]  /*05e0*/  DEPBAR.LE SB0, 0x0 ;  /* 0x000080000000791a */ /* 0x000fc80000000000 */
[----:B------:R-:W-:Y:S06]  /*05f0*/  BAR.SYNC.DEFER_BLOCKING 0x0 ;  /* 0x0000000000007b1d */ /* 0x000fec0000010000 */
[----:B------:R-:W-:Y:S04]  /*0600*/  LDSM.16.M88.2 R4, [R50+0x800] ;  /* 0x000800003204783b */ /* 0x000fe80000000100 */
[----:B------:R-:W2:Y:S04]  /*0610*/  LDSM.16.M88.4 R36, [R52] ;  /* 0x000000003424783b */ /* 0x000ea80000000200 */
[----:B------:R-:W3:Y:S04]  /*0620*/  LDSM.16.M88.2 R32, [R50+0xa00] ;  /* 0x000a00003220783b */ /* 0x000ee80000000100 */
[----:B------:R-:W4:Y:S04]  /*0630*/  LDSM.16.M88.2 R28, [R50+0xc00] ;  /* 0x000c0000321c783b */ /* 0x000f280000000100 */
[----:B------:R-:W1:Y:S04]  /*0640*/  LDSM.16.M88.4 R24, [R51+0x400] ;  /* 0x000400003318783b */ /* 0x000e680000000200 */
[----:B------:R-:W1:Y:S04]  /*0650*/  LDSM.16.M88.2 R2, [R50+0xe00] ;  /* 0x000e00003202783b */ /* 0x000e680000000100 */
[----:B------:R-:W-:Y:S01]  /*0660*/  BAR.SYNC.DEFER_BLOCKING 0x0 ;  /* 0x0000000000007b1d */ /* 0x000fe20000010000 */
[C---:B--2---:R-:W-:Y:S05]  /*0670*/  IMMA.16832.S8.S8.SAT R12, R36.reuse.ROW, R4.COL, RZ ;  /* 0x00000004240c7237 */ /* 0x044fea0000445cff */
[----:B------:R-:W-:Y:S01]  /*0680*/  @!PT LDS RZ, [RZ] ;  /* 0x00000000fffff984 */ /* 0x000fe20000000800 */
[----:B------:R-:W-:Y:S01]  /*0690*/  @!PT LDS RZ, [RZ] ;  /* 0x00000000fffff984 */ /* 0x000fe20000000800 */
[----:B------:R-:W-:Y:S01]  /*06a0*/  @!PT LDS RZ, [RZ] ;  /* 0x00000000fffff984 */ /* 0x000fe20000000800 */
[----:B------:R2:W-:Y:S04]  /*06b0*/  LDGSTS.E.BYPASS.128 [R53], [R56.64+0x20] ;  /* 0x0000002038357fae */ /* 0x0005e8000b901c48 */
[----:B------:R-:W0:Y:S01]  /*06c0*/  LDGDEPBAR ;  /* 0x00000000000079af */ /* 0x000e220000000000 */
[C---:B---3--:R-:W-:Y:S03]  /*06d0*/  IMMA.16832.S8.S8.SAT R8, R36.reuse.ROW, R32.COL, RZ ;  /* 0x0000002024087237 */ /* 0x048fe60000445cff */
[----:B------:R2:W-:Y:S04]  /*06e0*/  LDGSTS.E.BYPASS.128 [R53+0x800], [R54.64+0x20] ;  /* 0x0080002036357fae */ /* 0x0005e8000b901c48 */
[----:B------:R-:W0:Y:S01]  /*06f0*/  LDGDEPBAR ;  /* 0x00000000000079af */ /* 0x000e220000000000 */
[----:B----4-:R-:W-:Y:S08]  /*0700*/  IMMA.16832.S8.S8.SAT R16, R36.ROW, R28.COL, RZ ;  /* 0x0000001c24107237 */ /* 0x010ff00000445cff */
[C---:B-1----:R-:W-:Y:S08]  /*0710*/  IMMA.16832.S8.S8.SAT R4, R24.reuse.ROW, R4.COL, RZ ;  /* 0x0000000418047237 */ /* 0x042ff00000445cff */
[C---:B------:R-:W-:Y:S08]  /*0720*/  IMMA.16832.S8.S8.SAT R32, R24.reuse.ROW, R32.COL, RZ ;  /* 0x0000002018207237 */ /* 0x040ff00000445cff */
[----:B------:R-:W-:Y:S08]  /*0730*/  IMMA.16832.S8.S8.SAT R28, R24.ROW, R28.COL, RZ ;  /* 0x0000001c181c7237 */ /* 0x000ff00000445cff */
[-C--:B------:R-:W-:Y:S08]  /*0740*/  IMMA.16832.S8.S8.SAT R36, R36.ROW, R2.reuse.COL, RZ ;  /* 0x0000000224247237 */ /* 0x080ff00000445cff */
[----:B--2---:R-:W-:Y:S08]  /*0750*/  IMMA.16832.S8.S8.SAT R24, R24.ROW, R2.COL, RZ ;  /* 0x0000000218187237 */ /* 0x004ff00000445cff */
.L_x_0:
[----:B------:R-:W-:-:S04]  /*0760*/  DEPBAR.LE SB0, 0x0 ;  /* 0x000080000000791a */ /* 0x000fc80000000000 */
[----:B------:R-:W-:Y:S02]  /*0770*/  UIADD3 UR6, UR4, 0x1, URZ ;  /* 0x0000000104067890 */ /* 0x000fe4000fffe03f */
[----:B------:R-:W-:-:S04]  /*0780*/  UISETP.GT.U32.AND UP0, UPT, UR4, 0x7ffffffe, UPT ;  /* 0x7ffffffe0400788c */ /* 0x000fc8000bf04070 */
[----:B------:R-:W-:Y:S02]  /*0790*/  USEL UR6, UR6, URZ, UP0 ;  /* 0x0000003f06067287 */ /* 0x000fe40008000000 */
[----:B------:R-:W-:Y:S02]  /*07a0*/  UISETP.NE.U32.AND UP0, UPT, UR10, 0xc00, UPT ;  /* 0x00000c000a00788c */ /* 0x000fe4000bf05070 */
[----:B------:R-:W-:Y:S02]  /*07b0*/  UIADD3 UR4, UR6, 0x1, URZ ;  /* 0x0000000106047890 */ /* 0x000fe4000fffe03f */
[----:B------:R-:W-:Y:S01]  /*07c0*/  IMAD.U32 R3, RZ, RZ, UR6 ;  /* 0x00000006ff037e24 */ /* 0x000fe2000f8e00ff */
[----:B------:R-:W-:Y:S01]  /*07d0*/  UISETP.NE.AND.EX UP0, UPT, UR5, URZ, UPT, UP0 ;  /* 0x0000003f0500728c */ /* 0x000fe2000bf05300 */
[----:B------:R-:W-:Y:S02]  /*07e0*/  IMAD.U32 R20, RZ, RZ, UR6 ;  /* 0x00000006ff147e24 */ /* 0x000fe4000f8e00ff */
[----:B------:R-:W-:-:S02]  /*07f0*/  IMAD.U32 R21, RZ, RZ, UR6 ;  /* 0x00000006ff157e24 */ /* 0x000fc4000f8e00ff */
[----:B-1----:R-:W-:Y:S01]  /*0800*/  IMAD R40, R3, 0x800, R52 ;  /* 0x0000080003287824 */ /* 0x002fe200078e0234 */
[----:B------:R-:W-:Y:S01]  /*0810*/  BAR.SYNC.DEFER_BLOCKING 0x0 ;  /* 0x0000000000007b1d */ /* 0x000fe20000010000 */
[----:B------:R-:W-:Y:S01]  /*0820*/  IMAD R20, R20, 0x800, R51 ;  /* 0x0000080014147824 */ /* 0x000fe200078e0233 */
[----:B------:R-:W-:Y:S01]  /*0830*/  PLOP3.LUT P1, PT, PT, PT, UP0, 0x80, 0x0 ;  /* 0x000000000000781c */ /* 0x000fe20003f2f008 */
[----:B------:R-:W-:Y:S01]  /*0840*/  IMAD R58, R21, 0x800, R50 ;  /* 0x00000800153a7824 */ /* 0x000fe200078e0232 */
[----:B------:R-:W-:-:S04]  /*0850*/  UISETP.GT.U32.AND UP0, UPT, UR6, 0x7ffffffe, UPT ;  /* 0x7ffffffe0600788c */ /* 0x000fc8000bf04070 */
[----:B------:R-:W-:Y:S02]  /*0860*/  USEL UR4, UR4, URZ, UP0 ;  /* 0x0000003f04047287 */ /* 0x000fe40008000000 */
[----:B------:R-:W-:-:S04]  /*0870*/  UIADD3 UR6, UP0, UR10, 0x20, URZ ;  /* 0x000000200a067890 */ /* 0x000fc8000ff1e03f */
[----:B------:R-:W-:Y:S02]  /*0880*/  UIADD3.X UR7, URZ, UR5, URZ, UP0, !UPT ;  /* 0x000000053f077290 */ /* 0x000fe400087fe43f */
[----:B------:R-:W-:-:S04]  /*0890*/  UISETP.NE.U32.AND UP0, UPT, UR6, 0xc00, UPT ;  /* 0x00000c000600788c */ /* 0x000fc8000bf05070 */
[----:B------:R-:W-:Y:S01]  /*08a0*/  UISETP.NE.AND.EX UP0, UPT, UR7, URZ, UPT, UP0 ;  /* 0x0000003f0700728c */ /* 0x000fe2000bf05300 */
[----:B------:R-:W-:Y:S04]  /*08b0*/  LDSM.16.M88.2 R2, [R58+0x800] ;  /* 0x000800003a02783b */ /* 0x000fe80000000100 */
[----:B------:R-:W1:Y:S04]  /*08c0*/  LDSM.16.M88.4 R40, [R40] ;  /* 0x000000002828783b */ /* 0x000e680000000200 */
[----:B------:R-:W2:Y:S04]  /*08d0*/  LDSM.16.M88.4 R20, [R20+0x400] ;  /* 0x000400001414783b */ /* 0x000ea80000000200 */
[----:B------:R-:W3:Y:S04]  /*08e0*/  LDSM.16.M88.2 R46, [R58+0xa00] ;  /* 0x000a00003a2e783b */ /* 0x000ee80000000100 */
[----:B------:R-:W4:Y:S01]  /*08f0*/  LDSM.16.M88.2 R44, [R58+0xc00] ;  /* 0x000c00003a2c783b */ /* 0x000f220000000100 */
[-C--:B-1----:R-:W-:Y:S08]  /*0900*/  IMMA.16832.S8.S8.SAT R12, R40.ROW, R2.reuse.COL, R12 ;  /* 0x00000002280c7237 */ /* 0x082ff00000445c0c */
[----:B--2---:R-:W-:Y:S01]  /*0910*/  IMMA.16832.S8.S8.SAT R4, R20.ROW, R2.COL, R4 ;  /* 0x0000000214047237 */ /* 0x004fe20000445c04 */
[----:B------:R1:W2:Y:S07]  /*0920*/  LDSM.16.M88.2 R2, [R58+0xe00] ;  /* 0x000e00003a02783b */ /* 0x0002ae0000000100 */
[C---:B---3--:R-:W-:Y:S08]  /*0930*/  IMMA.16832.S8.S8.SAT R8, R40.reuse.ROW, R46.COL, R8 ;  /* 0x0000002e28087237 */ /* 0x048ff00000445c08 */
[-C--:B----4-:R-:W-:Y:S08]  /*0940*/  IMMA.16832.S8.S8.SAT R16, R40.ROW, R44.reuse.COL, R16 ;  /* 0x0000002c28107237 */ /* 0x090ff00000445c10 */
[C---:B------:R-:W-:Y:S07]  /*0950*/  IMMA.16832.S8.S8.SAT R28, R20.reuse.ROW, R44.COL, R28 ;  /* 0x0000002c141c7237 */ /* 0x040fee0000445c1c */
[----:B------:R-:W-:Y:S01]  /*0960*/  IMAD.U32 R45, RZ, RZ, UR4 ;  /* 0x00000004ff2d7e24 */ /* 0x000fe2000f8e00ff */
[----:B------:R-:W-:Y:S03]  /*0970*/  IMMA.16832.S8.S8.SAT R32, R20.ROW, R46.COL, R32 ;  /* 0x0000002e14207237 */ /* 0x000fe60000445c20 */
[----:B-1----:R-:W-:Y:S01]  /*0980*/  IMAD R58, R45, 0x800, R50 ;  /* 0x000008002d3a7824 */ /* 0x002fe200078e0232 */
[----:B------:R-:W-:Y:S04]  /*0990*/  BAR.SYNC.DEFER_BLOCKING 0x0 ;  /* 0x0000000000007b1d */ /* 0x000fe80000010000 */
[-C--:B--2---:R-:W-:Y:S07]  /*09a0*/  IMMA.16832.S8.S8.SAT R36, R40.ROW, R2.reuse.COL, R36 ;  /* 0x0000000228247237 */ /* 0x084fee0000445c24 */
[----:B------:R-:W-:Y:S01]  /*09b0*/  IADD3 R42, P0, R56, UR10, RZ ;  /* 0x0000000a382a7c10 */ /* 0x000fe2000ff1e0ff */
[----:B------:R-:W-:Y:S03]  /*09c0*/  IMMA.16832.S8.S8.SAT R20, R20.ROW, R2.COL, R24 ;  /* 0x0000000214147237 */ /* 0x000fe60000445c18 */
[----:B------:R-:W-:-:S02]  /*09d0*/  IADD3.X R43, R57, UR5, RZ, P0, !PT ;  /* 0x00000005392b7c10 */ /* 0x000fc400087fe4ff */
[----:B------:R-:W-:-:S04]  /*09e0*/  IADD3 R40, P0, R54, UR10, RZ ;  /* 0x0000000a36287c10 */ /* 0x000fc8000ff1e0ff */
[----:B------:R-:W-:Y:S01]  /*09f0*/  IADD3.X R41, R55, UR5, RZ, P0, !PT ;  /* 0x0000000537297c10 */ /* 0x000fe200087fe4ff */
[----:B------:R-:W-:Y:S01]  /*0a00*/  @!PT LDS RZ, [RZ] ;  /* 0x00000000fffff984 */ /* 0x000fe20000000800 */
[----:B------:R-:W-:Y:S01]  /*0a10*/  @!PT LDS RZ, [RZ] ;  /* 0x00000000fffff984 */ /* 0x000fe20000000800 */
[----:B------:R-:W-:Y:S01]  /*0a20*/  @!PT LDS RZ, [RZ] ;  /* 0x00000000fffff984 */ /* 0x000fe20000000800 */
[----:B------:R1:W-:Y:S04]  /*0a30*/  LDGSTS.E.BYPASS.128 [R53], [R42.64], P1 ;  /* 0x000000002a357fae */ /* 0x0003e80008901c48 */
[----:B------:R-:W0:Y:S04]  /*0a40*/  LDGDEPBAR ;  /* 0x00000000000079af */ /* 0x000e280000000000 */
[----:B------:R2:W-:Y:S01]  /*0a50*/  LDGSTS.E.BYPASS.128 [R53+0x800], [R40.64], P1 ;  /* 0x0080000028357fae */ /* 0x0005e20008901c48 */
[----:B------:R-:W-:Y:S01]  /*0a60*/  PLOP3.LUT P1, PT, PT, PT, UP0, 0x80, 0x0 ;  /* 0x000000000000781c */ /* 0x000fe20003f2f008 */
[----:B------:R-:W-:-:S02]  /*0a70*/  UISETP.GT.U32.AND UP0, UPT, UR4, 0x7ffffffe, UPT ;  /* 0x7ffffffe0400788c */ /* 0x000fc4000bf04070 */
[----:B------:R-:W0:Y:S01]  /*0a80*/  LDGDEPBAR ;  /* 0x00000000000079af */ /* 0x000e220000000000 */
[----:B-1----:R-:W-:Y:S02]  /*0a90*/  IMAD.U32 R43, RZ, RZ, UR4 ;  /* 0x00000004ff2b7e24 */ /* 0x002fe4000f8e00ff */
[----:B------:R-:W-:-:S04]  /*0aa0*/  IMAD.U32 R42, RZ, RZ, UR4 ;  /* 0x00000004ff2a7e24 */ /* 0x000fc8000f8e00ff */
[----:B------:R-:W-:Y:S02]  /*0ab0*/  IMAD R24, R42, 0x800, R51 ;  /* 0x000008002a187824 */ /* 0x000fe400078e0233 */
[----:B--2---:R-:W-:Y:S01]  /*0ac0*/  IMAD R40, R43, 0x800, R52 ;  /* 0x000008002b287824 */ /* 0x004fe200078e0234 */
[----:B------:R-:W-:-:S04]  /*0ad0*/  DEPBAR.LE SB0, 0x0 ;  /* 0x000080000000791a */ /* 0x000fc80000000000 */
[----:B------:R-:W-:Y:S06]  /*0ae0*/  BAR.SYNC.DEFER_BLOCKING 0x0 ;  /* 0x0000000000007b1d */ /* 0x000fec0000010000 */
[----:B------:R-:W-:Y:S04]  /*0af0*/  LDSM.16.M88.2 R2, [R58+0x800] ;  /* 0x000800003a02783b */ /* 0x000fe80000000100 */
[----:B------:R-:W1:Y:S04]  /*0b00*/  LDSM.16.M88.4 R40, [R40] ;  /* 0x000000002828783b */ /* 0x000e680000000200 */
[----:B------:R-:W2:Y:S04]  /*0b10*/  LDSM.16.M88.4 R24, [R24+0x400] ;  /* 0x000400001818783b */ /* 0x000ea80000000200 */
[----:B------:R-:W3:Y:S04]  /*0b20*/  LDSM.16.M88.2 R46, [R58+0xa00] ;  /* 0x000a00003a2e783b */ /* 0x000ee80000000100 */
[----:B------:R-:W4:Y:S01]  /*0b30*/  LDSM.16.M88.2 R44, [R58+0xc00] ;  /* 0x000c00003a2c783b */ /* 0x000f220000000100 */
[-C--:B-1----:R-:W-:Y:S08]  /*0b40*/  IMMA.16832.S8.S8.SAT R12, R40.ROW, R2.reuse.COL, R12 ;  /* 0x00000002280c7237 */ /* 0x082ff00000445c0c */
[----:B--2---:R-:W-:Y:S01]  /*0b50*/  IMMA.16832.S8.S8.SAT R4, R24.ROW, R2.COL, R4 ;  /* 0x0000000218047237 */ /* 0x004fe20000445c04 */
[----:B------:R-:W1:Y:S07]  /*0b60*/  LDSM.16.M88.2 R2, [R58+0xe00] ;  /* 0x000e00003a02783b */ /* 0x000e6e0000000100 */
[C---:B---3--:R-:W-:Y:S08]  /*0b70*/  IMMA.16832.S8.S8.SAT R8, R40.reuse.ROW, R46.COL, R8 ;  /* 0x0000002e28087237 */ /* 0x048ff00000445c08 */
[-C--:B----4-:R-:W-:Y:S08]  /*0b80*/  IMMA.16832.S8.S8.SAT R16, R40.ROW, R44.reuse.COL, R16 ;  /* 0x0000002c28107237 */ /* 0x090ff00000445c10 */
[C---:B------:R-:W-:Y:S08]  /*0b90*/  IMMA.16832.S8.S8.SAT R28, R24.reuse.ROW, R44.COL, R28 ;  /* 0x0000002c181c7237 */ /* 0x040ff00000445c1c */
[----:B------:R-:W-:Y:S08]  /*0ba0*/  IMMA.16832.S8.S8.SAT R32, R24.ROW, R46.COL, R32 ;  /* 0x0000002e18207237 */ /* 0x000ff00000445c20 */
[-C--:B-1----:R-:W-:Y:S01]  /*0bb0*/  IMMA.16832.S8.S8.SAT R36, R40.ROW, R2.reuse.COL, R36 ;  /* 0x0000000228247237 */ /* 0x082fe20000445c24 */
[----:B------:R-:W-:Y:S06]  /*0bc0*/  BAR.SYNC.DEFER_BLOCKING 0x0 ;  /* 0x0000000000007b1d */ /* 0x000fec0000010000 */
[----:B------:R-:W-:Y:S01]  /*0bd0*/  IADD3 R42, P0, R56, UR6, RZ ;  /* 0x00000006382a7c10 */ /* 0x000fe2000ff1e0ff */
[----:B------:R-:W-:Y:S03]  /*0be0*/  IMMA.16832.S8.S8.SAT R20, R24.ROW, R2.COL, R20 ;  /* 0x0000000218147237 */ /* 0x000fe60000445c14 */
[----:B------:R-:W-:-:S02]  /*0bf0*/  IADD3.X R43, R57, UR7, RZ, P0, !PT ;  /* 0x00000007392b7c10 */ /* 0x000fc400087fe4ff */
[----:B------:R-:W-:Y:S01]  /*0c00*/  IADD3 R40, P0, R54, UR6, RZ ;  /* 0x0000000636287c10 */ /* 0x000fe2000ff1e0ff */
[----:B------:R-:W-:-:S03]  /*0c10*/  UIADD3 UR6, UR4, 0x1, URZ ;  /* 0x0000000104067890 */ /* 0x000fc6000fffe03f */
[----:B------:R-:W-:Y:S01]  /*0c20*/  IADD3.X R41, R55, UR7, RZ, P0, !PT ;  /* 0x0000000737297c10 */ /* 0x000fe200087fe4ff */
[----:B------:R-:W-:Y:S02]  /*0c30*/  USEL UR6, UR6, URZ, UP0 ;  /* 0x0000003f06067287 */ /* 0x000fe40008000000 */
[----:B------:R-:W-:-:S04]  /*0c40*/  UIADD3 UR4, UP0, UR10, 0x40, URZ ;  /* 0x000000400a047890 */ /* 0x000fc8000ff1e03f */
[----:B------:R-:W-:Y:S01]  /*0c50*/  IMAD.U32 R45, RZ, RZ, UR6 ;  /* 0x00000006ff2d7e24 */ /* 0x000fe2000f8e00ff */
[----:B------:R-:W-:Y:S01]  /*0c60*/  @!PT LDS RZ, [RZ] ;  /* 0x00000000fffff984 */ /* 0x000fe20000000800 */
[----:B------:R-:W-:Y:S01]  /*0c70*/  @!PT LDS RZ, [RZ] ;  /* 0x00000000fffff984 */ /* 0x000fe20000000800 */
[----:B------:R-:W-:Y:S01]  /*0c80*/  @!PT LDS RZ, [RZ] ;  /* 0x00000000fffff984 */ /* 0x000fe20000000800 */
[----:B------:R1:W-:Y:S01]  /*0c90*/  LDGSTS.E.BYPASS.128 [R53], [R42.64], P1 ;  /* 0x000000002a357fae */ /* 0x0003e20008901c48 */
[----:B------:R-:W-:Y:S02]  /*0ca0*/  UIADD3.X UR7, URZ, UR5, URZ, UP0, !UPT ;  /* 0x000000053f077290 */ /* 0x000fe400087fe43f */
[----:B------:R-:W-:Y:S01]  /*0cb0*/  IMAD R58, R45, 0x800, R50 ;  /* 0x000008002d3a7824 */ /* 0x000fe200078e0232 */
[----:B------:R-:W0:Y:S01]  /*0cc0*/  LDGDEPBAR ;  /* 0x00000000000079af */ /* 0x000e220000000000 */
[----:B------:R-:W-:-:S03]  /*0cd0*/  UISETP.NE.U32.AND UP0, UPT, UR4, 0xc00, UPT ;  /* 0x00000c000400788c */ /* 0x000fc6000bf05070 */
[----:B------:R2:W-:Y:S01]  /*0ce0*/  LDGSTS.E.BYPASS.128 [R53+0x800], [R40.64], P1 ;  /* 0x0080000028357fae */ /* 0x0005e20008901c48 */
[----:B------:R-:W-:-:S03]  /*0cf0*/  UISETP.NE.AND.EX UP0, UPT, UR7, URZ, UPT, UP0 ;  /* 0x0000003f0700728c */ /* 0x000fc6000bf05300 */
[----:B------:R-:W0:Y:S01]  /*0d00*/  LDGDEPBAR ;  /* 0x00000000000079af */ /* 0x000e220000000000 */
[----:B-1----:R-:W-:Y:S02]  /*0d10*/  IMAD.U32 R43, RZ, RZ, UR6 ;  /* 0x00000006ff2b7e24 */ /* 0x002fe4000f8e00ff */
[----:B------:R-:W-:Y:S01]  /*0d20*/  IMAD.U32 R42, RZ, RZ, UR6 ;  /* 0x00000006ff2a7e24 */ /* 0x000fe2000f8e00ff */
[----:B------:R-:W-:Y:S01]  /*0d30*/  PLOP3.LUT P1, PT, PT, PT, UP0, 0x80, 0x0 ;  /* 0x000000000000781c */ /* 0x000fe20003f2f008 */
[----:B------:R-:W-:Y:S02]  /*0d40*/  UISETP.GT.U32.AND UP0, UPT, UR6, 0x7ffffffe, UPT ;  /* 0x7ffffffe0600788c */ /* 0x000fe4000bf04070 */
        /* <DEDUP_REMOVED lines=83> */
[----:B------:R-:W-:Y:S02]  /*1280*/  UIADD3 UR10, UP0, UR10, 0xa0, URZ ;  /* 0x000000a00a0a7890 */ /* 0x000fe4000ff1e03f */
[----:B------:R-:W-:Y:S02]  /*1290*/  IMAD R24, R42, 0x800, R51 ;  /* 0x000008002a187824 */ /* 0x000fe400078e0233 */
[----:B--2---:R-:W-:Y:S01]  /*12a0*/  IMAD R40, R43, 0x800, R52 ;  /* 0x000008002b287824 */ /* 0x004fe200078e0234 */
[----:B------:R-:W-:-:S02]  /*12b0*/  UIADD3.X UR5, URZ, UR5, URZ, UP0, !UPT ;  /* 0x000000053f057290 */ /* 0x000fc400087fe43f */
[----:B------:R-:W-:-:S04]  /*12c0*/  UISETP.NE.U32.AND UP0, UPT, UR10, 0xc20, UPT ;  /* 0x00000c200a00788c */ /* 0x000fc8000bf05070 */
[----:B------:R-:W-:Y:S01]  /*12d0*/  UISETP.NE.AND.EX UP0, UPT, UR5, URZ, UPT, UP0 ;  /* 0x0000003f0500728c */ /* 0x000fe2000bf05300 */
        /* <DEDUP_REMOVED lines=11> */
[----:B----4-:R-:W-:Y:S08]  /*1390*/  IMMA.16832.S8.S8.SAT R16, R40.ROW, R44.COL, R16 ;  /* 0x0000002c28107237 */ /* 0x010ff00000445c10 */
[C---:B------:R-:W-:Y:S08]  /*13a0*/  IMMA.16832.S8.S8.SAT R32, R24.reuse.ROW, R46.COL, R32 ;  /* 0x0000002e18207237 */ /* 0x040ff00000445c20 */
[----:B------:R-:W-:Y:S08]  /*13b0*/  IMMA.16832.S8.S8.SAT R28, R24.ROW, R44.COL, R28 ;  /* 0x0000002c181c7237 */ /* 0x000ff00000445c1c */
[-C--:B-1----:R-:W-:Y:S01]  /*13c0*/  IMMA.16832.S8.S8.SAT R36, R40.ROW, R2.reuse.COL, R36 ;  /* 0x0000000228247237 */ /* 0x082fe20000445c24 */
[----:B------:R-:W-:Y:S06]  /*13d0*/  BAR.SYNC.DEFER_BLOCKING 0x0 ;  /* 0x0000000000007b1d */ /* 0x000fec0000010000 */
[----:B------:R-:W-:Y:S01]  /*13e0*/  IADD3 R42, P0, R56, UR6, RZ ;  /* 0x00000006382a7c10 */ /* 0x000fe2000ff1e0ff */
[----:B------:R-:W-:Y:S01]  /*13f0*/  IMMA.16832.S8.S8.SAT R24, R24.ROW, R2.COL, R20 ;  /* 0x0000000218187237 */ /* 0x000fe20000445c14 */
[----:B------:R-:W-:-:S02]  /*1400*/  IADD3 R40, P1, R54, UR6, RZ ;  /* 0x0000000636287c10 */ /* 0x000fc4000ff3e0ff */
[----:B------:R-:W-:Y:S02]  /*1410*/  IADD3.X R43, R57, UR7, RZ, P0, !PT ;  /* 0x00000007392b7c10 */ /* 0x000fe400087fe4ff */
[----:B------:R-:W-:Y:S02]  /*1420*/  PLOP3.LUT P0, PT, PT, PT, UP0, 0x80, 0x0 ;  /* 0x000000000000781c */ /* 0x000fe40003f0f008 */
[----:B------:R-:W-:Y:S01]  /*1430*/  IADD3.X R41, R55, UR7, RZ, P1, !PT ;  /* 0x0000000737297c10 */ /* 0x000fe20008ffe4ff */
[----:B------:R-:W-:Y:S01]  /*1440*/  @!PT LDS RZ, [RZ] ;  /* 0x00000000fffff984 */ /* 0x000fe20000000800 */
[----:B------:R-:W-:Y:S01]  /*1450*/  @!PT LDS RZ, [RZ] ;  /* 0x00000000fffff984 */ /* 0x000fe20000000800 */
[----:B------:R-:W-:Y:S01]  /*1460*/  @!PT LDS RZ, [RZ] ;  /* 0x00000000fffff984 */ /* 0x000fe20000000800 */
[----:B------:R1:W-:Y:S04]  /*1470*/  LDGSTS.E.BYPASS.128 [R53], [R42.64], P2 ;  /* 0x000000002a357fae */ /* 0x0003e80009101c48 */
[----:B------:R-:W0:Y:S04]  /*1480*/  LDGDEPBAR ;  /* 0x00000000000079af */ /* 0x000e280000000000 */
[----:B------:R1:W-:Y:S04]  /*1490*/  LDGSTS.E.BYPASS.128 [R53+0x800], [R40.64], P2 ;  /* 0x0080000028357fae */ /* 0x0003e80009101c48 */
[----:B------:R-:W0:Y:S01]  /*14a0*/  LDGDEPBAR ;  /* 0x00000000000079af */ /* 0x000e220000000000 */
[----:B------:R-:W-:Y:S05]  /*14b0*/  @P0 BRA `(.L_x_0) ;  /* 0xfffff2a000000947 */ /* 0x000fea000383ffff */
[----:B------:R-:W-:Y:S01]  /*14c0*/  IMAD.SHL.U32 R20, R49, 0x10, RZ ;  /* 0x0000001031147824 */ /* 0x000fe200078e00ff */
[----:B------:R-:W-:-:S04]  /*14d0*/  DEPBAR.LE SB0, 0x0 ;  /* 0x000080000000791a */ /* 0x000fc80000000000 */
[C---:B------:R-:W-:Y:S01]  /*14e0*/  IMAD.SHL.U32 R2, R49.reuse, 0x2, RZ ;  /* 0x0000000231027824 */ /* 0x040fe200078e00ff */
[----:B------:R-:W-:Y:S01]  /*14f0*/  LOP3.LUT R3, R20, 0xc0, RZ, 0xc0, !PT ;  /* 0x000000c014037812 */ /* 0x000fe200078ec0ff */
[----:B------:R-:W-:Y:S01]  /*1500*/  IMAD.SHL.U32 R21, R49, 0x4, RZ ;  /* 0x0000000431157824 */ /* 0x000fe200078e00ff */
[----:B------:R-:W-:Y:S02]  /*1510*/  SHF.R.U32.HI R44, RZ, 0x2, R49 ;  /* 0x00000002ff2c7819 */ /* 0x000fe40000011631 */
[----:B------:R-:W-:Y:S02]  /*1520*/  LOP3.LUT R3, R3, 0x6, R2, 0xf8, !PT ;  /* 0x0000000603037812 */ /* 0x000fe400078ef802 */
[----:B------:R-:W-:Y:S02]  /*1530*/  LOP3.LUT R2, R0, 0x3c, R21, 0xf8, !PT ;  /* 0x0000003c00027812 */ /* 0x000fe400078ef815 */
[----:B------:R-:W-:Y:S02]  /*1540*/  LOP3.LUT R0, R21, 0x1fc, RZ, 0xc0, !PT ;  /* 0x000001fc15007812 */ /* 0x000fe400078ec0ff */
[----:B------:R-:W-:-:S02]  /*1550*/  LOP3.LUT R3, R3, 0x500, R20, 0xf8, !PT ;  /* 0x0000050003037812 */ /* 0x000fc400078ef814 */
[C---:B------:R-:W-:Y:S02]  /*1560*/  LOP3.LUT R20, R0.reuse, 0x200, RZ, 0xfc, !PT ;  /* 0x0000020000147812 */ /* 0x040fe400078efcff */
[C---:B------:R-:W-:Y:S02]  /*1570*/  LOP3.LUT R21, R0.reuse, 0x400, RZ, 0xfc, !PT ;  /* 0x0000040000157812 */ /* 0x040fe400078efcff */
[----:B------:R-:W-:Y:S02]  /*1580*/  LOP3.LUT R23, R0, 0x600, RZ, 0xfc, !PT ;  /* 0x0000060000177812 */ /* 0x000fe400078efcff */
[----:B------:R-:W-:Y:S02]  /*1590*/  SHF.R.U32.HI R22, RZ, 0x2, R20 ;  /* 0x00000002ff167819 */ /* 0x000fe40000011614 */
[----:B-1----:R-:W-:Y:S02]  /*15a0*/  SHF.R.U32.HI R40, RZ, 0x2, R21 ;  /* 0x00000002ff287819 */ /* 0x002fe40000011615 */
[----:B------:R-:W-:-:S02]  /*15b0*/  LOP3.LUT R21, R3, 0x200, RZ, 0xfc, !PT ;  /* 0x0000020003157812 */ /* 0x000fc400078efcff */
[----:B------:R-:W-:Y:S02]  /*15c0*/  SHF.R.U32.HI R42, RZ, 0x2, R23 ;  /* 0x00000002ff2a7819 */ /* 0x000fe40000011617 */
[----:B------:R-:W-:Y:S02]  /*15d0*/  LOP3.LUT R20, R3, 0x8, R44, 0xf8, !PT ;  /* 0x0000000803147812 */ /* 0x000fe400078ef82c */
[----:B------:R-:W-:Y:S02]  /*15e0*/  LOP3.LUT R23, R22, 0xf0, RZ, 0xc0, !PT ;  /* 0x000000f016177812 */ /* 0x000fe400078ec0ff */
[----:B------:R-:W-:Y:S02]  /*15f0*/  SHF.R.U32.HI R3, RZ, 0x2, R3 ;  /* 0x00000002ff037819 */ /* 0x000fe40000011603 */
[----:B------:R-:W-:Y:S01]  /*1600*/  SHF.R.U32.HI R22, RZ, 0x2, R21 ;  /* 0x00000002ff167819 */ /* 0x000fe20000011615 */
[----:B------:R-:W-:Y:S01]  /*1610*/  IMAD R50, R0, 0x4, R23 ;  /* 0x0000000400327824 */ /* 0x000fe200078e0217 */
[----:B------:R-:W-:-:S02]  /*1620*/  LOP3.LUT R21, R3, 0x170, RZ, 0xc0, !PT ;  /* 0x0000017003157812 */ /* 0x000fc400078ec0ff */
[----:B------:R-:W-:Y:S02]  /*1630*/  LOP3.LUT R23, R22, 0x1f0, RZ, 0xc0, !PT ;  /* 0x000001f016177812 */ /* 0x000fe400078ec0ff */
[----:B------:R-:W-:Y:S01]  /*1640*/  LOP3.LUT R51, R49, 0x70, RZ, 0xc0, !PT ;  /* 0x0000007031337812 */ /* 0x000fe200078ec0ff */
[C---:B------:R-:W-:Y:S01]  /*1650*/  IMAD R52, R20.reuse, 0x4, R21 ;  /* 0x0000000414347824 */ /* 0x040fe200078e0215 */
[----:B------:R-:W-:Y:S01]  /*1660*/  BAR.SYNC.DEFER_BLOCKING 0x0 ;  /* 0x0000000000007b1d */ /* 0x000fe20000010000 */
[----:B------:R-:W-:Y:S01]  /*1670*/  IMAD R53, R20, 0x4, R23 ;  /* 0x0000000414357824 */ /* 0x000fe200078e0217 */
[----:B------:R-:W-:Y:S01]  /*1680*/  LOP3.LUT R41, R40, 0x170, RZ, 0xc0, !PT ;  /* 0x0000017028297812 */ /* 0x000fe200078ec0ff */
[----:B------:R-:W-:Y:S01]  /*1690*/  IMAD R51, R0, 0x4, R51 ;  /* 0x0000000400337824 */ /* 0x000fe200078e0233 */
[----:B------:R-:W-:Y:S02]  /*16a0*/  LOP3.LUT R43, R42, 0x1f0, RZ, 0xc0, !PT ;  /* 0x000001f02a2b7812 */ /* 0x000fe400078ec0ff */
[----:B------:R-:W-:Y:S01]  /*16b0*/  SHF.R.U32.HI R49, RZ, 0x4, R49 ;  /* 0x00000004ff317819 */ /* 0x000fe20000011631 */
[----:B------:R-:W-:Y:S01]  /*16c0*/  IMAD R3, R0, 0x4, R41 ;  /* 0x0000000400037824 */ /* 0x000fe200078e0229 */
[----:B------:R-:W-:Y:S01]  /*16d0*/  ISETP.GE.AND P0, PT, R2, 0xc00, PT ;  /* 0x00000c000200780c */ /* 0x000fe20003f06270 */
[----:B------:R-:W-:Y:S01]  /*16e0*/  IMAD R0, R0, 0x4, R43 ;  /* 0x0000000400007824 */ /* 0x000fe200078e022b */
[----:B------:R-:W-:-:S04]  /*16f0*/  SGXT.U32 R49, R49, 0x3 ;  /* 0x000000033131781a */ /* 0x000fc80000000000 */
[----:B------:R-:W-:-:S04]  /*1700*/  LOP3.LUT R49, R49, R48, RZ, 0xfc, !PT ;  /* 0x0000003031317212 */ /* 0x000fc800078efcff */
[C---:B------:R-:W-:Y:S01]  /*1710*/  ISETP.LT.AND P1, PT, R49.reuse, 0x200, !P0 ;  /* 0x000002003100780c */ /* 0x040fe20004721270 */
[C---:B------:R-:W-:Y:S01]  /*1720*/  IMAD R2, R49.reuse, 0xc00, R2 ;  /* 0x00000c0031027824 */ /* 0x040fe200078e0202 */
[----:B------:R-:W-:Y:S04]  /*1730*/  STS.64 [R52], R12 ;  /* 0x0000000c34007388 */ /* 0x000fe80000000a00 */
[----:B------:R-:W-:Y:S04]  /*1740*/  STS.64 [R53+0x800], R14 ;  /* 0x0008000e35007388 */ /* 0x000fe80000000a00 */
[----:B------:R-:W-:Y:S04]  /*1750*/  STS.64 [R52+0x40], R8 ;  /* 0x0000400834007388 */ /* 0x000fe80000000a00 */
[----:B------:R-:W-:Y:S04]  /*1760*/  STS.64 [R53+0x840], R10 ;  /* 0x0008400a35007388 */ /* 0x000fe80000000a00 */
[----:B------:R-:W-:Y:S04]  /*1770*/  STS.64 [R52+0x80], R16 ;  /* 0x0000801034007388 */ /* 0x000fe80000000a00 */
[----:B------:R-:W-:Y:S04]  /*1780*/  STS.64 [R53+0x880], R18 ;  /* 0x0008801235007388 */ /* 0x000fe80000000a00 */
[----:B------:R-:W-:Y:S04]  /*1790*/  STS.64 [R52+0xc0], R36 ;  /* 0x0000c02434007388 */ /* 0x000fe80000000a00 */
[----:B------:R-:W-:Y:S04]  /*17a0*/  STS.64 [R53+0x8c0], R38 ;  /* 0x0008c02635007388 */ /* 0x000fe80000000a00 */
[----:B------:R-:W-:Y:S06]  /*17b0*/  BAR.SYNC.DEFER_BLOCKING 0x0 ;  /* 0x0000000000007b1d */ /* 0x000fec0000010000 */
[----:B------:R-:W1:Y:S04]  /*17c0*/  LDS.128 R20, [R51] ;  /* 0x0000000033147984 */ /* 0x000e680000000c00 */
[----:B------:R-:W2:Y:S04]  /*17d0*/  LDS.128 R8, [R50+0x800] ;  /* 0x0008000032087984 */ /* 0x000ea80000000c00 */
[----:B------:R-:W3:Y:S04]  /*17e0*/  LDS.128 R12, [R3+0x1000] ;  /* 0x00100000030c7984 */ /* 0x000ee80000000c00 */
[----:B------:R-:W4:Y:S04]  /*17f0*/  LDS.128 R40, [R0+0x1800] ;  /* 0x0018000000287984 */ /* 0x000f280000000c00 */
[----:B------:R-:W-:Y:S06]  /*1800*/  BAR.SYNC.DEFER_BLOCKING 0x0 ;  /* 0x0000000000007b1d */ /* 0x000fec0000010000 */
[----:B------:R1:W-:Y:S04]  /*1810*/  STS.64 [R52], R4 ;  /* 0x0000000434007388 */ /* 0x0003e80000000a00 */
[----:B------:R2:W-:Y:S04]  /*1820*/  STS.64 [R53+0x800], R6 ;  /* 0x0008000635007388 */ /* 0x0005e80000000a00 */
[----:B------:R-:W-:Y:S04]  /*1830*/  STS.64 [R52+0x40], R32 ;  /* 0x0000402034007388 */ /* 0x000fe80000000a00 */
[----:B------:R-:W-:Y:S01]  /*1840*/  STS.64 [R53+0x840], R34 ;  /* 0x0008402235007388 */ /* 0x000fe20000000a00 */
[----:B-1----:R-:W-:-:S02]  /*1850*/  LOP3.LUT R4, R49, 0x8, RZ, 0xfc, !PT ;  /* 0x0000000831047812 */ /* 0x002fc400078efcff */
[C---:B------:R-:W-:Y:S01]  /*1860*/  LOP3.LUT R5, R49.reuse, 0x10, RZ, 0xfc, !PT ;  /* 0x0000001031057812 */ /* 0x040fe200078efcff */
[----:B------:R1:W-:Y:S01]  /*1870*/  STS.64 [R52+0x80], R28 ;  /* 0x0000801c34007388 */ /* 0x0003e20000000a00 */
[----:B------:R-:W-:Y:S02]  /*1880*/  ISETP.LT.AND P6, PT, R4, 0x200, !P0 ;  /* 0x000002000400780c */ /* 0x000fe400047c1270 */
[----:B--2---:R-:W-:Y:S01]  /*1890*/  LOP3.LUT R6, R49, 0x18, RZ, 0xfc, !PT ;  /* 0x0000001831067812 */ /* 0x004fe200078efcff */
[----:B------:R-:W-:Y:S01]  /*18a0*/  STS.64 [R53+0x880], R30 ;  /* 0x0008801e35007388 */ /* 0x000fe20000000a00 */
[----:B------:R-:W-:Y:S01]  /*18b0*/  ISETP.LT.AND P5, PT, R5, 0x200, !P0 ;  /* 0x000002000500780c */ /* 0x000fe200047a1270 */
[----:B------:R-:W-:Y:S01]  /*18c0*/  IMAD.MOV.U32 R5, RZ, RZ, 0x4 ;  /* 0x00000004ff057424 */ /* 0x000fe200078e00ff */
[C---:B------:R-:W-:Y:S01]  /*18d0*/  LOP3.LUT R4, R49.reuse, 0x20, RZ, 0xfc, !PT ;  /* 0x0000002031047812 */ /* 0x040fe200078efcff */
[----:B------:R2:W-:Y:S01]  /*18e0*/  STS.64 [R52+0xc0], R24 ;  /* 0x0000c01834007388 */ /* 0x0005e20000000a00 */
[----:B------:R-:W-:Y:S01]  /*18f0*/  ISETP.LT.AND P4, PT, R6, 0x200, !P0 ;  /* 0x000002000600780c */ /* 0x000fe20004781270 */
[----:B------:R-:W-:Y:S01]  /*1900*/  IMAD.WIDE R6, R2, R5, c[0x0][0x170] ;  /* 0x00005c0002067625 */ /* 0x000fe200078e0205 */
[----:B------:R-:W-:Y:S01]  /*1910*/  ISETP.LT.AND P3, PT, R4, 0x200, !P0 ;  /* 0x000002000400780c */ /* 0x000fe20004761270 */
[----:B------:R3:W-:Y:S01]  /*1920*/  STS.64 [R53+0x8c0], R26 ;  /* 0x0008c01a35007388 */ /* 0x0007e20000000a00 */
[----:B------:R-:W-:-:S02]  /*1930*/  LOP3.LUT R4, R49, 0x28, RZ, 0xfc, !PT ;  /* 0x0000002831047812 */ /* 0x000fc400078efcff */
[----:B-1----:R-:W-:Y:S01]  /*1940*/  IADD3 R28, R2, 0x12000, RZ ;  /* 0x00012000021c7810 */ /* 0x002fe20007ffe0ff */
[----:B------:R-:W-:Y:S01]  /*1950*/  BAR.SYNC.DEFER_BLOCKING 0x0 ;  /* 0x0000000000007b1d */ /* 0x000fe20000010000 */
[----:B------:R-:W-:Y:S02]  /*1960*/  ISETP.LT.AND P2, PT, R4, 0x200, !P0 ;  /* 0x000002000400780c */ /* 0x000fe40004741270 */
[----:B------:R-:W-:Y:S01]  /*1970*/  IADD3 R4, R2, 0x18000, RZ ;  /* 0x0001800002047810 */ /* 0x000fe20007ffe0ff */
[-C--:B------:R-:W-:Y:S01]  /*1980*/  IMAD.WIDE R28, R28, R5.reuse, c[0x0][0x170] ;  /* 0x00005c001c1c7625 */ /* 0x080fe200078e0205 */
[C---:B--2---:R-:W-:Y:S02]  /*1990*/  IADD3 R24, R2.reuse, 0x6000, RZ ;  /* 0x0000600002187810 */ /* 0x044fe40007ffe0ff */
[C---:B------:R-:W-:Y:S02]  /*19a0*/  IADD3 R30, R2.reuse, 0x1e000, RZ ;  /* 0x0001e000021e7810 */ /* 0x040fe40007ffe0ff */
[----:B---3--:R-:W-:Y:S01]  /*19b0*/  IADD3 R26, R2, 0xc000, RZ ;  /* 0x0000c000021a7810 */ /* 0x008fe20007ffe0ff */
[----:B------:R-:W-:Y:S01]  /*19c0*/  IMAD.WIDE R24, R24, R5, c[0x0][0x170] ;  /* 0x00005c0018187625 */ /* 0x000fe200078e0205 */
[----:B------:R-:W-:-:S03]  /*19d0*/  IADD3 R32, R2, 0x24000, RZ ;  /* 0x0002400002207810 */ /* 0x000fc60007ffe0ff */
[----:B------:R-:W-:Y:S01]  /*19e0*/  IMAD.WIDE R26, R26, R5, c[0x0][0x170] ;  /* 0x00005c001a1a7625 */ /* 0x000fe200078e0205 */
[----:B------:R-:W1:Y:S04]  /*19f0*/  LDS.128 R16, [R51] ;  /* 0x0000000033107984 */ /* 0x000e680000000c00 */
[----:B------:R-:W2:Y:S04]  /*1a00*/  LDS.128 R36, [R50+0x800] ;  /* 0x0008000032247984 */ /* 0x000ea80000000c00 */
[----:B------:R3:W2:Y:S04]  /*1a10*/  LDS.128 R44, [R3+0x1000] ;  /* 0x00100000032c7984 */ /* 0x0006a80000000c00 */
[----:B------:R4:W-:Y:S01]  /*1a20*/  @P1 STG.E.128 [R6.64], R20 ;  /* 0x0000001406001986 */ /* 0x0009e2000c101d08 */
[----:B---3--:R-:W-:-:S03]  /*1a30*/  LOP3.LUT R3, R49, 0x30, RZ, 0xfc, !PT ;  /* 0x0000003031037812 */ /* 0x008fc600078efcff */
[----:B------:R3:W-:Y:S01]  /*1a40*/  @P6 STG.E.128 [R24.64], R8 ;  /* 0x0000000818006986 */ /* 0x0007e2000c101d08 */
[----:B------:R-:W-:Y:S02]  /*1a50*/  LOP3.LUT R49, R49, 0x38, RZ, 0xfc, !PT ;  /* 0x0000003831317812 */ /* 0x000fe400078efcff */
[----:B------:R-:W-:Y:S01]  /*1a60*/  ISETP.LT.AND P1, PT, R3, 0x200, !P0 ;  /* 0x000002000300780c */ /* 0x000fe20004721270 */
[----:B------:R3:W-:Y:S01]  /*1a70*/  @P5 STG.E.128 [R26.64], R12 ;  /* 0x0000000c1a005986 */ /* 0x0007e2000c101d08 */
[----:B------:R-:W-:-:S03]  /*1a80*/  ISETP.LT.AND P0, PT, R49, 0x200, !P0 ;  /* 0x000002003100780c */ /* 0x000fc60004701270 */
[----:B----4-:R3:W-:Y:S01]  /*1a90*/  @P4 STG.E.128 [R28.64], R40 ;  /* 0x000000281c004986 */ /* 0x0107e2000c101d08 */
[----:B------:R-:W-:-:S04]  /*1aa0*/  IMAD.WIDE R6, R4, R5, c[0x0][0x170] ;  /* 0x00005c0004067625 */ /* 0x000fc800078e0205 */
[----:B------:R-:W-:-:S04]  /*1ab0*/  IMAD.WIDE R20, R30, R5, c[0x0][0x170] ;  /* 0x00005c001e147625 */ /* 0x000fc800078e0205 */
[----:B------:R-:W-:Y:S01]  /*1ac0*/  IMAD.WIDE R22, R32, R5, c[0x0][0x170] ;  /* 0x00005c0020167625 */ /* 0x000fe200078e0205 */
[----:B-1----:R3:W-:Y:S04]  /*1ad0*/  @P3 STG.E.128 [R6.64], R16 ;  /* 0x0000001006003986 */ /* 0x0027e8000c101d08 */
[----:B--2---:R3:W-:Y:S04]  /*1ae0*/  @P2 STG.E.128 [R20.64], R36 ;  /* 0x0000002414002986 */ /* 0x0047e8000c101d08 */
[----:B------:R3:W-:Y:S01]  /*1af0*/  @P1 STG.E.128 [R22.64], R44 ;  /* 0x0000002c16001986 */ /* 0x0007e2000c101d08 */
[----:B------:R-:W-:Y:S05]  /*1b00*/  @!P0 EXIT ;  /* 0x000000000000894d */ /* 0x000fea0003800000 */
[----:B---3--:R-:W1:Y:S01]  /*1b10*/  LDS.128 R8, [R0+0x1800] ;  /* 0x0018000000087984 */ /* 0x008e620000000c00 */
[----:B------:R-:W-:-:S05]  /*1b20*/  IADD3 R2, R2, 0x2a000, RZ ;  /* 0x0002a00002027810 */ /* 0x000fca0007ffe0ff */
[----:B------:R-:W-:-:S05]  /*1b30*/  IMAD.WIDE R2, R2, R5, c[0x0][0x170] ;  /* 0x00005c0002027625 */ /* 0x000fca00078e0205 */
[----:B-1----:R-:W-:Y:S01]  /*1b40*/  STG.E.128 [R2.64], R8 ;  /* 0x0000000802007986 */ /* 0x002fe2000c101d08 */
[----:B------:R-:W-:Y:S05]  /*1b50*/  EXIT ;  /* 0x000000000000794d */ /* 0x000fea0003800000 */
.L_x_1:
[----:B------:R-:W-:-:S00]  /*1b60*/  BRA `(.L_x_1) ;  /* 0xfffffff000007947 */ /* 0x000fc0000383ffff */
[----:B------:R-:W-:-:S00]  /*1b70*/  NOP ;  /* 0x0000000000007918 */ /* 0x000fc00000000000 */
        /* <DEDUP_REMOVED lines=8> */
.L_x_2:


//--------------------- .nv.shared.triton_mm      --------------------------
	.section	.nv.shared.triton_mm,"aw",@nobits
	.sectionflags	@""
	.align	16
